//
// Generated by NVIDIA NVVM Compiler
//
// Compiler Build ID: CL-36424714
// Cuda compilation tools, release 13.0, V13.0.88
// Based on NVVM 20.0.0
//

.version 9.0
.target sm_100
.address_size 64

	// .globl	_Z18median_blur_kernelPhiiS_

.visible .entry _Z18median_blur_kernelPhiiS_(
	.param .u64 .ptr .align 1 _Z18median_blur_kernelPhiiS__param_0,
	.param .u32 _Z18median_blur_kernelPhiiS__param_1,
	.param .u32 _Z18median_blur_kernelPhiiS__param_2,
	.param .u64 .ptr .align 1 _Z18median_blur_kernelPhiiS__param_3
)
{


	ret;

}


// ===== COMPILED SASS (sm_100) =====

	.target	sm_100

	.elftype	@"ET_EXEC"


//--------------------- .note.nv.tkinfo           --------------------------
	.section	.note.nv.tkinfo,"",@"SHT_NOTE"
	.sectionflags	@"SHF_NOTE_NV_TKINFO"
	.tkinfo
        /*0018*/ 	.word	0x00000002
        /*0030*/ 	.string	""
        /*0030*/ 	.string	"ptxas"
        /*0030*/ 	.string	"Cuda compilation tools, release 13.0, V13.0.88"
        /*0030*/ 	.string	"Build cuda_13.0.r13.0/compiler.36424714_0"
        /*0030*/ 	.string	"-arch sm_100 -m 64 "



//--------------------- .note.nv.cuinfo           --------------------------
	.section	.note.nv.cuinfo,"",@"SHT_NOTE"
	.sectionflags	@"SHF_NOTE_NV_CUINFO"
        /*0018*/ 	.short	0x0002
        /*001a*/ 	.short	0x0064
        /*001c*/ 	.short	0x0082
	.zero		2


//--------------------- .nv.info                  --------------------------
	.section	.nv.info,"",@"SHT_CUDA_INFO"
	.align	4


	//----- nvinfo : EIATTR_REGCOUNT
	.align		4
        /*0000*/ 	.byte	0x04, 0x2f
        /*0002*/ 	.short	(.L_1 - .L_0)
	.align		4
.L_0:
        /*0004*/ 	.word	index@(_Z18median_blur_kernelPhiiS_)
        /*0008*/ 	.word	0x00000004


	//----- nvinfo : EIATTR_FRAME_SIZE
	.align		4
.L_1:
        /*000c*/ 	.byte	0x04, 0x11
        /*000e*/ 	.short	(.L_3 - .L_2)
	.align		4
.L_2:
        /*0010*/ 	.word	index@(_Z18median_blur_kernelPhiiS_)
        /*0014*/ 	.word	0x00000000


	//----- nvinfo : EIATTR_MIN_STACK_SIZE
	.align		4
.L_3:
        /*0018*/ 	.byte	0x04, 0x12
        /*001a*/ 	.short	(.L_5 - .L_4)
	.align		4
.L_4:
        /*001c*/ 	.word	index@(_Z18median_blur_kernelPhiiS_)
        /*0020*/ 	.word	0x00000000
.L_5:


//--------------------- .nv.compat                --------------------------
	.section	.nv.compat,"",@"SHT_CUDA_COMPAT_INFO"
	.align	4
        /*0000*/ 	.byte	0x02, 0x09, 0x00, 0x00, 0x02, 0x02, 0x01, 0x00, 0x02, 0x05, 0x05, 0x00, 0x03, 0x07, 0x01, 0x01
        /*0010*/ 	.byte	0x02, 0x03, 0x00, 0x00, 0x02, 0x06, 0x01, 0x00, 0x04, 0x0b, 0x08, 0x00, 0x09, 0x00, 0x00, 0x00
        /*0020*/ 	.byte	0x00, 0x00, 0x00, 0x00


//--------------------- .nv.info._Z18median_blur_kernelPhiiS_ --------------------------
	.section	.nv.info._Z18median_blur_kernelPhiiS_,"",@"SHT_CUDA_INFO"
	.sectionflags	@""
	.align	4


	//----- nvinfo : EIATTR_CUDA_API_VERSION
	.align		4
        /*0000*/ 	.byte	0x04, 0x37
        /*0002*/ 	.short	(.L_7 - .L_6)
.L_6:
        /*0004*/ 	.word	0x00000082


	//----- nvinfo : EIATTR_KPARAM_INFO
	.align		4
.L_7:
        /*0008*/ 	.byte	0x04, 0x17
        /*000a*/ 	.short	(.L_9 - .L_8)
.L_8:
        /*000c*/ 	.word	0x00000000
        /*0010*/ 	.short	0x0003
        /*0012*/ 	.short	0x0010
        /*0014*/ 	.byte	0x00, 0xf5, 0x21, 0x00


	//----- nvinfo : EIATTR_KPARAM_INFO
	.align		4
.L_9:
        /*0018*/ 	.byte	0x04, 0x17
        /*001a*/ 	.short	(.L_11 - .L_10)
.L_10:
        /*001c*/ 	.word	0x00000000
        /*0020*/ 	.short	0x0002
        /*0022*/ 	.short	0x000c
        /*0024*/ 	.byte	0x00, 0xf0, 0x11, 0x00


	//----- nvinfo : EIATTR_KPARAM_INFO
	.align		4
.L_11:
        /*0028*/ 	.byte	0x04, 0x17
        /*002a*/ 	.short	(.L_13 - .L_12)
.L_12:
        /*002c*/ 	.word	0x00000000
        /*0030*/ 	.short	0x0001
        /*0032*/ 	.short	0x0008
        /*0034*/ 	.byte	0x00, 0xf0, 0x11, 0x00


	//----- nvinfo : EIATTR_KPARAM_INFO
	.align		4
.L_13:
        /*0038*/ 	.byte	0x04, 0x17
        /*003a*/ 	.short	(.L_15 - .L_14)
.L_14:
        /*003c*/ 	.word	0x00000000
        /*0040*/ 	.short	0x0000
        /*0042*/ 	.short	0x0000
        /*0044*/ 	.byte	0x00, 0xf5, 0x21, 0x00


	//----- nvinfo : EIATTR_SPARSE_MMA_MASK
	.align		4
.L_15:
        /*0048*/ 	.byte	0x03, 0x50
        /*004a*/ 	.short	0x0000


	//----- nvinfo : EIATTR_MAXREG_COUNT
	.align		4
        /*004c*/ 	.byte	0x03, 0x1b
        /*004e*/ 	.short	0x00ff


	//----- nvinfo : EIATTR_MERCURY_ISA_VERSION
	.align		4
        /*0050*/ 	.byte	0x03, 0x5f
        /*0052*/ 	.short	0x0101


	//----- nvinfo : EIATTR_VRC_CTA_INIT_COUNT
	.align		4
        /*0054*/ 	.byte	0x02, 0x4a
	.zero		1
	.zero		1


	//----- nvinfo : EIATTR_EXIT_INSTR_OFFSETS
	.align		4
        /*0058*/ 	.byte	0x04, 0x1c
        /*005a*/ 	.short	(.L_17 - .L_16)


	//   ....[0]....
.L_16:
        /*005c*/ 	.word	0x00000010


	//----- nvinfo : EIATTR_CBANK_PARAM_SIZE
	.align		4
.L_17:
        /*0060*/ 	.byte	0x03, 0x19
        /*0062*/ 	.short	0x0018


	//----- nvinfo : EIATTR_PARAM_CBANK
	.align		4
        /*0064*/ 	.byte	0x04, 0x0a
        /*0066*/ 	.short	(.L_19 - .L_18)
	.align		4
.L_18:
        /*0068*/ 	.word	index@(.nv.constant0._Z18median_blur_kernelPhiiS_)
        /*006c*/ 	.short	0x0380
        /*006e*/ 	.short	0x0018


	//----- nvinfo : EIATTR_SW_WAR
	.align		4
.L_19:
        /*0070*/ 	.byte	0x04, 0x36
        /*0072*/ 	.short	(.L_21 - .L_20)
.L_20:
        /*0074*/ 	.word	0x00000008
.L_21:


//--------------------- .nv.callgraph             --------------------------
	.section	.nv.callgraph,"",@"SHT_CUDA_CALLGRAPH"
	.align	4
	.sectionentsize	8
	.align		4
        /*0000*/ 	.word	0x00000000
	.align		4
        /*0004*/ 	.word	0xffffffff
	.align		4
        /*0008*/ 	.word	0x00000000
	.align		4
        /*000c*/ 	.word	0xfffffffe
	.align		4
        /*0010*/ 	.word	0x00000000
	.align		4
        /*0014*/ 	.word	0xfffffffd
	.align		4
        /*0018*/ 	.word	0x00000000
	.align		4
        /*001c*/ 	.word	0xfffffffc


//--------------------- .text._Z18median_blur_kernelPhiiS_ --------------------------
	.section	.text._Z18median_blur_kernelPhiiS_,"ax",@progbits
	.align	128
        .global         _Z18median_blur_kernelPhiiS_
        .type           _Z18median_blur_kernelPhiiS_,@function
        .size           _Z18median_blur_kernelPhiiS_,(.L_x_1 - _Z18median_blur_kernelPhiiS_)
        .other          _Z18median_blur_kernelPhiiS_,@"STO_CUDA_ENTRY STV_DEFAULT"
_Z18median_blur_kernelPhiiS_:
.text._Z18median_blur_kernelPhiiS_:
[----:B------:R-:W-:Y:S01]  /*0000*/  LDC R1, c[0x0][0x37c] ;  /* 0x0000df00ff017b82 */ /* 0x000fe20000000800 */
[----:B------:R-:W-:Y:S05]  /*0010*/  EXIT ;  /* 0x000000000000794d */ /* 0x000fea0003800000 */
.L_x_0:
[----:B------:R-:W-:-:S00]  /*0020*/  BRA `(.L_x_0) ;  /* 0xfffffffc00fc7947 */ /* 0x000fc0000383ffff */
[----:B------:R-:W-:-:S00]  /*0030*/  NOP ;  /* 0x0000000000007918 */ /* 0x000fc00000000000 */
        /* <DEDUP_REMOVED lines=12> */
.L_x_1:


//--------------------- .nv.shared.reserved.0     --------------------------
	.section	.nv.shared.reserved.0,"aw",@nobits
	.weak		__nv_reservedSMEM_offset_0_alias
	.size		__nv_reservedSMEM_offset_0_alias, 0, 64
	.other		__nv_reservedSMEM_offset_0_alias,@"STO_CUDA_RESERVED_SHARED STV_DEFAULT"
__nv_reservedSMEM_offset_0_alias:
	.zero		0
	.zero		64


//--------------------- .nv.constant0._Z18median_blur_kernelPhiiS_ --------------------------
	.section	.nv.constant0._Z18median_blur_kernelPhiiS_,"a",@progbits
	.sectionflags	@""
	.align	4
.nv.constant0._Z18median_blur_kernelPhiiS_:
	.zero		920


//--------------------- SYMBOLS --------------------------

	.type		.nv.reservedSmem.offset0,@object
	.size		.nv.reservedSmem.offset0,0x4
